//
// Generated by NVIDIA NVVM Compiler
//
// Compiler Build ID: CL-36424714
// Cuda compilation tools, release 13.0, V13.0.88
// Based on NVVM 20.0.0
//

.version 9.0
.target sm_100
.address_size 64

	// .globl	_Z3foov
.extern .func  (.param .b32 func_retval0) vprintf
(
	.param .b64 vprintf_param_0,
	.param .b64 vprintf_param_1
)
;
// _ZZ3foovE4data has been demoted
// _ZZ3foovE8data_out has been demoted
// _ZZ3foovE8data_out_0 has been demoted
.global .align 1 .b8 $str[16] = {110, 111, 110, 45, 116, 114, 97, 110, 115, 112, 111, 115, 101, 58, 10};
.global .align 1 .b8 $str$1[6] = {37, 46, 49, 102, 32};
.global .align 1 .b8 $str$2[2] = {10};
.global .align 1 .b8 $str$3[12] = {116, 114, 97, 110, 115, 112, 111, 115, 101, 58, 10};

.visible .entry _Z3foov()
{
	.local .align 8 .b8 	__local_depot0[8];
	.reg .b64 	%SP;
	.reg .b64 	%SPL;
	.reg .pred 	%p<7>;
	.reg .b16 	%rs<101>;
	.reg .b32 	%r<168>;
	.reg .b32 	%f<33>;
	.reg .b64 	%rd<17>;
	.reg .b64 	%fd<33>;
	// demoted variable
	.shared .align 2 .b8 _ZZ3foovE4data[128];
	// demoted variable
	.shared .align 2 .b8 _ZZ3foovE8data_out[128];
	// demoted variable
	.shared .align 2 .b8 _ZZ3foovE8data_out_0[128];
	mov.u64 	%SPL, __local_depot0;
	cvta.local.u64 	%SP, %SPL;
	add.u64 	%rd2, %SP, 0;
	add.u64 	%rd1, %SPL, 0;
	mov.u32 	%r1, %tid.x;
	setp.ne.s32 	%p1, %r1, 0;
	@%p1 bra 	$L__BB0_2;
	mov.b32 	%r8, 0;
	// begin inline asm
	cvt.rn.f16.s32 %rs1, %r8;
	// end inline asm
	st.shared.u16 	[_ZZ3foovE4data], %rs1;
	mov.b32 	%r9, 1;
	// begin inline asm
	cvt.rn.f16.s32 %rs2, %r9;
	// end inline asm
	st.shared.u16 	[_ZZ3foovE4data+2], %rs2;
	mov.b32 	%r10, 2;
	// begin inline asm
	cvt.rn.f16.s32 %rs3, %r10;
	// end inline asm
	st.shared.u16 	[_ZZ3foovE4data+4], %rs3;
	mov.b32 	%r11, 3;
	// begin inline asm
	cvt.rn.f16.s32 %rs4, %r11;
	// end inline asm
	st.shared.u16 	[_ZZ3foovE4data+6], %rs4;
	mov.b32 	%r12, 4;
	// begin inline asm
	cvt.rn.f16.s32 %rs5, %r12;
	// end inline asm
	st.shared.u16 	[_ZZ3foovE4data+8], %rs5;
	mov.b32 	%r13, 5;
	// begin inline asm
	cvt.rn.f16.s32 %rs6, %r13;
	// end inline asm
	st.shared.u16 	[_ZZ3foovE4data+10], %rs6;
	mov.b32 	%r14, 6;
	// begin inline asm
	cvt.rn.f16.s32 %rs7, %r14;
	// end inline asm
	st.shared.u16 	[_ZZ3foovE4data+12], %rs7;
	mov.b32 	%r15, 7;
	// begin inline asm
	cvt.rn.f16.s32 %rs8, %r15;
	// end inline asm
	st.shared.u16 	[_ZZ3foovE4data+14], %rs8;
	mov.b32 	%r16, 8;
	// begin inline asm
	cvt.rn.f16.s32 %rs9, %r16;
	// end inline asm
	st.shared.u16 	[_ZZ3foovE4data+16], %rs9;
	mov.b32 	%r17, 9;
	// begin inline asm
	cvt.rn.f16.s32 %rs10, %r17;
	// end inline asm
	st.shared.u16 	[_ZZ3foovE4data+18], %rs10;
	mov.b32 	%r18, 10;
	// begin inline asm
	cvt.rn.f16.s32 %rs11, %r18;
	// end inline asm
	st.shared.u16 	[_ZZ3foovE4data+20], %rs11;
	mov.b32 	%r19, 11;
	// begin inline asm
	cvt.rn.f16.s32 %rs12, %r19;
	// end inline asm
	st.shared.u16 	[_ZZ3foovE4data+22], %rs12;
	mov.b32 	%r20, 12;
	// begin inline asm
	cvt.rn.f16.s32 %rs13, %r20;
	// end inline asm
	st.shared.u16 	[_ZZ3foovE4data+24], %rs13;
	mov.b32 	%r21, 13;
	// begin inline asm
	cvt.rn.f16.s32 %rs14, %r21;
	// end inline asm
	st.shared.u16 	[_ZZ3foovE4data+26], %rs14;
	mov.b32 	%r22, 14;
	// begin inline asm
	cvt.rn.f16.s32 %rs15, %r22;
	// end inline asm
	st.shared.u16 	[_ZZ3foovE4data+28], %rs15;
	mov.b32 	%r23, 15;
	// begin inline asm
	cvt.rn.f16.s32 %rs16, %r23;
	// end inline asm
	st.shared.u16 	[_ZZ3foovE4data+30], %rs16;
	mov.b32 	%r24, 16;
	// begin inline asm
	cvt.rn.f16.s32 %rs17, %r24;
	// end inline asm
	st.shared.u16 	[_ZZ3foovE4data+32], %rs17;
	mov.b32 	%r25, 17;
	// begin inline asm
	cvt.rn.f16.s32 %rs18, %r25;
	// end inline asm
	st.shared.u16 	[_ZZ3foovE4data+34], %rs18;
	mov.b32 	%r26, 18;
	// begin inline asm
	cvt.rn.f16.s32 %rs19, %r26;
	// end inline asm
	st.shared.u16 	[_ZZ3foovE4data+36], %rs19;
	mov.b32 	%r27, 19;
	// begin inline asm
	cvt.rn.f16.s32 %rs20, %r27;
	// end inline asm
	st.shared.u16 	[_ZZ3foovE4data+38], %rs20;
	mov.b32 	%r28, 20;
	// begin inline asm
	cvt.rn.f16.s32 %rs21, %r28;
	// end inline asm
	st.shared.u16 	[_ZZ3foovE4data+40], %rs21;
	mov.b32 	%r29, 21;
	// begin inline asm
	cvt.rn.f16.s32 %rs22, %r29;
	// end inline asm
	st.shared.u16 	[_ZZ3foovE4data+42], %rs22;
	mov.b32 	%r30, 22;
	// begin inline asm
	cvt.rn.f16.s32 %rs23, %r30;
	// end inline asm
	st.shared.u16 	[_ZZ3foovE4data+44], %rs23;
	mov.b32 	%r31, 23;
	// begin inline asm
	cvt.rn.f16.s32 %rs24, %r31;
	// end inline asm
	st.shared.u16 	[_ZZ3foovE4data+46], %rs24;
	mov.b32 	%r32, 24;
	// begin inline asm
	cvt.rn.f16.s32 %rs25, %r32;
	// end inline asm
	st.shared.u16 	[_ZZ3foovE4data+48], %rs25;
	mov.b32 	%r33, 25;
	// begin inline asm
	cvt.rn.f16.s32 %rs26, %r33;
	// end inline asm
	st.shared.u16 	[_ZZ3foovE4data+50], %rs26;
	mov.b32 	%r34, 26;
	// begin inline asm
	cvt.rn.f16.s32 %rs27, %r34;
	// end inline asm
	st.shared.u16 	[_ZZ3foovE4data+52], %rs27;
	mov.b32 	%r35, 27;
	// begin inline asm
	cvt.rn.f16.s32 %rs28, %r35;
	// end inline asm
	st.shared.u16 	[_ZZ3foovE4data+54], %rs28;
	mov.b32 	%r36, 28;
	// begin inline asm
	cvt.rn.f16.s32 %rs29, %r36;
	// end inline asm
	st.shared.u16 	[_ZZ3foovE4data+56], %rs29;
	mov.b32 	%r37, 29;
	// begin inline asm
	cvt.rn.f16.s32 %rs30, %r37;
	// end inline asm
	st.shared.u16 	[_ZZ3foovE4data+58], %rs30;
	mov.b32 	%r38, 30;
	// begin inline asm
	cvt.rn.f16.s32 %rs31, %r38;
	// end inline asm
	st.shared.u16 	[_ZZ3foovE4data+60], %rs31;
	mov.b32 	%r39, 31;
	// begin inline asm
	cvt.rn.f16.s32 %rs32, %r39;
	// end inline asm
	st.shared.u16 	[_ZZ3foovE4data+62], %rs32;
	mov.b32 	%r40, 32;
	// begin inline asm
	cvt.rn.f16.s32 %rs33, %r40;
	// end inline asm
	st.shared.u16 	[_ZZ3foovE4data+64], %rs33;
	mov.b32 	%r41, 33;
	// begin inline asm
	cvt.rn.f16.s32 %rs34, %r41;
	// end inline asm
	st.shared.u16 	[_ZZ3foovE4data+66], %rs34;
	mov.b32 	%r42, 34;
	// begin inline asm
	cvt.rn.f16.s32 %rs35, %r42;
	// end inline asm
	st.shared.u16 	[_ZZ3foovE4data+68], %rs35;
	mov.b32 	%r43, 35;
	// begin inline asm
	cvt.rn.f16.s32 %rs36, %r43;
	// end inline asm
	st.shared.u16 	[_ZZ3foovE4data+70], %rs36;
	mov.b32 	%r44, 36;
	// begin inline asm
	cvt.rn.f16.s32 %rs37, %r44;
	// end inline asm
	st.shared.u16 	[_ZZ3foovE4data+72], %rs37;
	mov.b32 	%r45, 37;
	// begin inline asm
	cvt.rn.f16.s32 %rs38, %r45;
	// end inline asm
	st.shared.u16 	[_ZZ3foovE4data+74], %rs38;
	mov.b32 	%r46, 38;
	// begin inline asm
	cvt.rn.f16.s32 %rs39, %r46;
	// end inline asm
	st.shared.u16 	[_ZZ3foovE4data+76], %rs39;
	mov.b32 	%r47, 39;
	// begin inline asm
	cvt.rn.f16.s32 %rs40, %r47;
	// end inline asm
	st.shared.u16 	[_ZZ3foovE4data+78], %rs40;
	mov.b32 	%r48, 40;
	// begin inline asm
	cvt.rn.f16.s32 %rs41, %r48;
	// end inline asm
	st.shared.u16 	[_ZZ3foovE4data+80], %rs41;
	mov.b32 	%r49, 41;
	// begin inline asm
	cvt.rn.f16.s32 %rs42, %r49;
	// end inline asm
	st.shared.u16 	[_ZZ3foovE4data+82], %rs42;
	mov.b32 	%r50, 42;
	// begin inline asm
	cvt.rn.f16.s32 %rs43, %r50;
	// end inline asm
	st.shared.u16 	[_ZZ3foovE4data+84], %rs43;
	mov.b32 	%r51, 43;
	// begin inline asm
	cvt.rn.f16.s32 %rs44, %r51;
	// end inline asm
	st.shared.u16 	[_ZZ3foovE4data+86], %rs44;
	mov.b32 	%r52, 44;
	// begin inline asm
	cvt.rn.f16.s32 %rs45, %r52;
	// end inline asm
	st.shared.u16 	[_ZZ3foovE4data+88], %rs45;
	mov.b32 	%r53, 45;
	// begin inline asm
	cvt.rn.f16.s32 %rs46, %r53;
	// end inline asm
	st.shared.u16 	[_ZZ3foovE4data+90], %rs46;
	mov.b32 	%r54, 46;
	// begin inline asm
	cvt.rn.f16.s32 %rs47, %r54;
	// end inline asm
	st.shared.u16 	[_ZZ3foovE4data+92], %rs47;
	mov.b32 	%r55, 47;
	// begin inline asm
	cvt.rn.f16.s32 %rs48, %r55;
	// end inline asm
	st.shared.u16 	[_ZZ3foovE4data+94], %rs48;
	mov.b32 	%r56, 48;
	// begin inline asm
	cvt.rn.f16.s32 %rs49, %r56;
	// end inline asm
	st.shared.u16 	[_ZZ3foovE4data+96], %rs49;
	mov.b32 	%r57, 49;
	// begin inline asm
	cvt.rn.f16.s32 %rs50, %r57;
	// end inline asm
	st.shared.u16 	[_ZZ3foovE4data+98], %rs50;
	mov.b32 	%r58, 50;
	// begin inline asm
	cvt.rn.f16.s32 %rs51, %r58;
	// end inline asm
	st.shared.u16 	[_ZZ3foovE4data+100], %rs51;
	mov.b32 	%r59, 51;
	// begin inline asm
	cvt.rn.f16.s32 %rs52, %r59;
	// end inline asm
	st.shared.u16 	[_ZZ3foovE4data+102], %rs52;
	mov.b32 	%r60, 52;
	// begin inline asm
	cvt.rn.f16.s32 %rs53, %r60;
	// end inline asm
	st.shared.u16 	[_ZZ3foovE4data+104], %rs53;
	mov.b32 	%r61, 53;
	// begin inline asm
	cvt.rn.f16.s32 %rs54, %r61;
	// end inline asm
	st.shared.u16 	[_ZZ3foovE4data+106], %rs54;
	mov.b32 	%r62, 54;
	// begin inline asm
	cvt.rn.f16.s32 %rs55, %r62;
	// end inline asm
	st.shared.u16 	[_ZZ3foovE4data+108], %rs55;
	mov.b32 	%r63, 55;
	// begin inline asm
	cvt.rn.f16.s32 %rs56, %r63;
	// end inline asm
	st.shared.u16 	[_ZZ3foovE4data+110], %rs56;
	mov.b32 	%r64, 56;
	// begin inline asm
	cvt.rn.f16.s32 %rs57, %r64;
	// end inline asm
	st.shared.u16 	[_ZZ3foovE4data+112], %rs57;
	mov.b32 	%r65, 57;
	// begin inline asm
	cvt.rn.f16.s32 %rs58, %r65;
	// end inline asm
	st.shared.u16 	[_ZZ3foovE4data+114], %rs58;
	mov.b32 	%r66, 58;
	// begin inline asm
	cvt.rn.f16.s32 %rs59, %r66;
	// end inline asm
	st.shared.u16 	[_ZZ3foovE4data+116], %rs59;
	mov.b32 	%r67, 59;
	// begin inline asm
	cvt.rn.f16.s32 %rs60, %r67;
	// end inline asm
	st.shared.u16 	[_ZZ3foovE4data+118], %rs60;
	mov.b32 	%r68, 60;
	// begin inline asm
	cvt.rn.f16.s32 %rs61, %r68;
	// end inline asm
	st.shared.u16 	[_ZZ3foovE4data+120], %rs61;
	mov.b32 	%r69, 61;
	// begin inline asm
	cvt.rn.f16.s32 %rs62, %r69;
	// end inline asm
	st.shared.u16 	[_ZZ3foovE4data+122], %rs62;
	mov.b32 	%r70, 62;
	// begin inline asm
	cvt.rn.f16.s32 %rs63, %r70;
	// end inline asm
	st.shared.u16 	[_ZZ3foovE4data+124], %rs63;
	mov.b32 	%r71, 63;
	// begin inline asm
	cvt.rn.f16.s32 %rs64, %r71;
	// end inline asm
	st.shared.u16 	[_ZZ3foovE4data+126], %rs64;
$L__BB0_2:
	setp.ne.s32 	%p2, %r1, 0;
	bar.sync 	0;
	shl.b32 	%r74, %r1, 4;
	and.b32  	%r75, %r74, 112;
	setp.gt.u32 	%p3, %r1, 7;
	selp.b32 	%r76, 0, %r75, %p3;
	mov.u32 	%r77, _ZZ3foovE4data;
	add.s32 	%r73, %r77, %r76;
	// begin inline asm
	ldmatrix.sync.aligned.m8n8.x1.shared.b16 {%r72}, [%r73];

	// end inline asm
	mov.b32 	{%rs65, %rs66}, %r72;
	shl.b32 	%r3, %r1, 2;
	mov.u32 	%r78, _ZZ3foovE8data_out;
	add.s32 	%r79, %r78, %r3;
	st.shared.u16 	[%r79], %rs65;
	st.shared.u16 	[%r79+2], %rs66;
	bar.sync 	0;
	@%p2 bra 	$L__BB0_5;
	mov.u64 	%rd3, $str;
	cvta.global.u64 	%rd4, %rd3;
	{ // callseq 0, 0
	.param .b64 param0;
	st.param.b64 	[param0], %rd4;
	.param .b64 param1;
	st.param.b64 	[param1], 0;
	.param .b32 retval0;
	call.uni (retval0), 
	vprintf, 
	(
	param0, 
	param1
	);
	ld.param.b32 	%r81, [retval0];
	} // callseq 0
	mov.b32 	%r166, 16;
	mov.u64 	%rd5, $str$1;
	mov.u64 	%rd8, $str$2;
$L__BB0_4:
	add.s32 	%r84, %r78, %r166;
	ld.shared.u16 	%rs67, [%r84+-16];
	// begin inline asm
	{  cvt.f32.f16 %f1, %rs67;}

	// end inline asm
	cvt.f64.f32 	%fd1, %f1;
	st.local.f64 	[%rd1], %fd1;
	cvta.global.u64 	%rd6, %rd5;
	{ // callseq 1, 0
	.param .b64 param0;
	st.param.b64 	[param0], %rd6;
	.param .b64 param1;
	st.param.b64 	[param1], %rd2;
	.param .b32 retval0;
	call.uni (retval0), 
	vprintf, 
	(
	param0, 
	param1
	);
	ld.param.b32 	%r85, [retval0];
	} // callseq 1
	ld.shared.u16 	%rs68, [%r84+-14];
	// begin inline asm
	{  cvt.f32.f16 %f2, %rs68;}

	// end inline asm
	cvt.f64.f32 	%fd2, %f2;
	st.local.f64 	[%rd1], %fd2;
	{ // callseq 2, 0
	.param .b64 param0;
	st.param.b64 	[param0], %rd6;
	.param .b64 param1;
	st.param.b64 	[param1], %rd2;
	.param .b32 retval0;
	call.uni (retval0), 
	vprintf, 
	(
	param0, 
	param1
	);
	ld.param.b32 	%r87, [retval0];
	} // callseq 2
	ld.shared.u16 	%rs69, [%r84+-12];
	// begin inline asm
	{  cvt.f32.f16 %f3, %rs69;}

	// end inline asm
	cvt.f64.f32 	%fd3, %f3;
	st.local.f64 	[%rd1], %fd3;
	{ // callseq 3, 0
	.param .b64 param0;
	st.param.b64 	[param0], %rd6;
	.param .b64 param1;
	st.param.b64 	[param1], %rd2;
	.param .b32 retval0;
	call.uni (retval0), 
	vprintf, 
	(
	param0, 
	param1
	);
	ld.param.b32 	%r89, [retval0];
	} // callseq 3
	ld.shared.u16 	%rs70, [%r84+-10];
	// begin inline asm
	{  cvt.f32.f16 %f4, %rs70;}

	// end inline asm
	cvt.f64.f32 	%fd4, %f4;
	st.local.f64 	[%rd1], %fd4;
	{ // callseq 4, 0
	.param .b64 param0;
	st.param.b64 	[param0], %rd6;
	.param .b64 param1;
	st.param.b64 	[param1], %rd2;
	.param .b32 retval0;
	call.uni (retval0), 
	vprintf, 
	(
	param0, 
	param1
	);
	ld.param.b32 	%r91, [retval0];
	} // callseq 4
	ld.shared.u16 	%rs71, [%r84+-8];
	// begin inline asm
	{  cvt.f32.f16 %f5, %rs71;}

	// end inline asm
	cvt.f64.f32 	%fd5, %f5;
	st.local.f64 	[%rd1], %fd5;
	{ // callseq 5, 0
	.param .b64 param0;
	st.param.b64 	[param0], %rd6;
	.param .b64 param1;
	st.param.b64 	[param1], %rd2;
	.param .b32 retval0;
	call.uni (retval0), 
	vprintf, 
	(
	param0, 
	param1
	);
	ld.param.b32 	%r93, [retval0];
	} // callseq 5
	ld.shared.u16 	%rs72, [%r84+-6];
	// begin inline asm
	{  cvt.f32.f16 %f6, %rs72;}

	// end inline asm
	cvt.f64.f32 	%fd6, %f6;
	st.local.f64 	[%rd1], %fd6;
	{ // callseq 6, 0
	.param .b64 param0;
	st.param.b64 	[param0], %rd6;
	.param .b64 param1;
	st.param.b64 	[param1], %rd2;
	.param .b32 retval0;
	call.uni (retval0), 
	vprintf, 
	(
	param0, 
	param1
	);
	ld.param.b32 	%r95, [retval0];
	} // callseq 6
	ld.shared.u16 	%rs73, [%r84+-4];
	// begin inline asm
	{  cvt.f32.f16 %f7, %rs73;}

	// end inline asm
	cvt.f64.f32 	%fd7, %f7;
	st.local.f64 	[%rd1], %fd7;
	{ // callseq 7, 0
	.param .b64 param0;
	st.param.b64 	[param0], %rd6;
	.param .b64 param1;
	st.param.b64 	[param1], %rd2;
	.param .b32 retval0;
	call.uni (retval0), 
	vprintf, 
	(
	param0, 
	param1
	);
	ld.param.b32 	%r97, [retval0];
	} // callseq 7
	ld.shared.u16 	%rs74, [%r84+-2];
	// begin inline asm
	{  cvt.f32.f16 %f8, %rs74;}

	// end inline asm
	cvt.f64.f32 	%fd8, %f8;
	st.local.f64 	[%rd1], %fd8;
	{ // callseq 8, 0
	.param .b64 param0;
	st.param.b64 	[param0], %rd6;
	.param .b64 param1;
	st.param.b64 	[param1], %rd2;
	.param .b32 retval0;
	call.uni (retval0), 
	vprintf, 
	(
	param0, 
	param1
	);
	ld.param.b32 	%r99, [retval0];
	} // callseq 8
	cvta.global.u64 	%rd9, %rd8;
	{ // callseq 9, 0
	.param .b64 param0;
	st.param.b64 	[param0], %rd9;
	.param .b64 param1;
	st.param.b64 	[param1], 0;
	.param .b32 retval0;
	call.uni (retval0), 
	vprintf, 
	(
	param0, 
	param1
	);
	ld.param.b32 	%r101, [retval0];
	} // callseq 9
	ld.shared.u16 	%rs75, [%r84];
	// begin inline asm
	{  cvt.f32.f16 %f9, %rs75;}

	// end inline asm
	cvt.f64.f32 	%fd9, %f9;
	st.local.f64 	[%rd1], %fd9;
	{ // callseq 10, 0
	.param .b64 param0;
	st.param.b64 	[param0], %rd6;
	.param .b64 param1;
	st.param.b64 	[param1], %rd2;
	.param .b32 retval0;
	call.uni (retval0), 
	vprintf, 
	(
	param0, 
	param1
	);
	ld.param.b32 	%r103, [retval0];
	} // callseq 10
	ld.shared.u16 	%rs76, [%r84+2];
	// begin inline asm
	{  cvt.f32.f16 %f10, %rs76;}

	// end inline asm
	cvt.f64.f32 	%fd10, %f10;
	st.local.f64 	[%rd1], %fd10;
	{ // callseq 11, 0
	.param .b64 param0;
	st.param.b64 	[param0], %rd6;
	.param .b64 param1;
	st.param.b64 	[param1], %rd2;
	.param .b32 retval0;
	call.uni (retval0), 
	vprintf, 
	(
	param0, 
	param1
	);
	ld.param.b32 	%r105, [retval0];
	} // callseq 11
	ld.shared.u16 	%rs77, [%r84+4];
	// begin inline asm
	{  cvt.f32.f16 %f11, %rs77;}

	// end inline asm
	cvt.f64.f32 	%fd11, %f11;
	st.local.f64 	[%rd1], %fd11;
	{ // callseq 12, 0
	.param .b64 param0;
	st.param.b64 	[param0], %rd6;
	.param .b64 param1;
	st.param.b64 	[param1], %rd2;
	.param .b32 retval0;
	call.uni (retval0), 
	vprintf, 
	(
	param0, 
	param1
	);
	ld.param.b32 	%r107, [retval0];
	} // callseq 12
	ld.shared.u16 	%rs78, [%r84+6];
	// begin inline asm
	{  cvt.f32.f16 %f12, %rs78;}

	// end inline asm
	cvt.f64.f32 	%fd12, %f12;
	st.local.f64 	[%rd1], %fd12;
	{ // callseq 13, 0
	.param .b64 param0;
	st.param.b64 	[param0], %rd6;
	.param .b64 param1;
	st.param.b64 	[param1], %rd2;
	.param .b32 retval0;
	call.uni (retval0), 
	vprintf, 
	(
	param0, 
	param1
	);
	ld.param.b32 	%r109, [retval0];
	} // callseq 13
	ld.shared.u16 	%rs79, [%r84+8];
	// begin inline asm
	{  cvt.f32.f16 %f13, %rs79;}

	// end inline asm
	cvt.f64.f32 	%fd13, %f13;
	st.local.f64 	[%rd1], %fd13;
	{ // callseq 14, 0
	.param .b64 param0;
	st.param.b64 	[param0], %rd6;
	.param .b64 param1;
	st.param.b64 	[param1], %rd2;
	.param .b32 retval0;
	call.uni (retval0), 
	vprintf, 
	(
	param0, 
	param1
	);
	ld.param.b32 	%r111, [retval0];
	} // callseq 14
	ld.shared.u16 	%rs80, [%r84+10];
	// begin inline asm
	{  cvt.f32.f16 %f14, %rs80;}

	// end inline asm
	cvt.f64.f32 	%fd14, %f14;
	st.local.f64 	[%rd1], %fd14;
	{ // callseq 15, 0
	.param .b64 param0;
	st.param.b64 	[param0], %rd6;
	.param .b64 param1;
	st.param.b64 	[param1], %rd2;
	.param .b32 retval0;
	call.uni (retval0), 
	vprintf, 
	(
	param0, 
	param1
	);
	ld.param.b32 	%r113, [retval0];
	} // callseq 15
	ld.shared.u16 	%rs81, [%r84+12];
	// begin inline asm
	{  cvt.f32.f16 %f15, %rs81;}

	// end inline asm
	cvt.f64.f32 	%fd15, %f15;
	st.local.f64 	[%rd1], %fd15;
	{ // callseq 16, 0
	.param .b64 param0;
	st.param.b64 	[param0], %rd6;
	.param .b64 param1;
	st.param.b64 	[param1], %rd2;
	.param .b32 retval0;
	call.uni (retval0), 
	vprintf, 
	(
	param0, 
	param1
	);
	ld.param.b32 	%r115, [retval0];
	} // callseq 16
	ld.shared.u16 	%rs82, [%r84+14];
	// begin inline asm
	{  cvt.f32.f16 %f16, %rs82;}

	// end inline asm
	cvt.f64.f32 	%fd16, %f16;
	st.local.f64 	[%rd1], %fd16;
	{ // callseq 17, 0
	.param .b64 param0;
	st.param.b64 	[param0], %rd6;
	.param .b64 param1;
	st.param.b64 	[param1], %rd2;
	.param .b32 retval0;
	call.uni (retval0), 
	vprintf, 
	(
	param0, 
	param1
	);
	ld.param.b32 	%r117, [retval0];
	} // callseq 17
	{ // callseq 18, 0
	.param .b64 param0;
	st.param.b64 	[param0], %rd9;
	.param .b64 param1;
	st.param.b64 	[param1], 0;
	.param .b32 retval0;
	call.uni (retval0), 
	vprintf, 
	(
	param0, 
	param1
	);
	ld.param.b32 	%r119, [retval0];
	} // callseq 18
	add.s32 	%r166, %r166, 32;
	setp.ne.s32 	%p4, %r166, 144;
	@%p4 bra 	$L__BB0_4;
$L__BB0_5:
	setp.ne.s32 	%p5, %r1, 0;
	// begin inline asm
	ldmatrix.sync.aligned.m8n8.x1.trans.shared.b16 {%r121}, [%r73];

	// end inline asm
	mov.b32 	{%rs83, %rs84}, %r121;
	mov.u32 	%r123, _ZZ3foovE8data_out_0;
	add.s32 	%r124, %r123, %r3;
	st.shared.u16 	[%r124], %rs83;
	st.shared.u16 	[%r124+2], %rs84;
	bar.sync 	0;
	@%p5 bra 	$L__BB0_8;
	mov.u64 	%rd10, $str$3;
	cvta.global.u64 	%rd11, %rd10;
	{ // callseq 19, 0
	.param .b64 param0;
	st.param.b64 	[param0], %rd11;
	.param .b64 param1;
	st.param.b64 	[param1], 0;
	.param .b32 retval0;
	call.uni (retval0), 
	vprintf, 
	(
	param0, 
	param1
	);
	ld.param.b32 	%r126, [retval0];
	} // callseq 19
	mov.b32 	%r167, 16;
	mov.u64 	%rd12, $str$1;
	mov.u64 	%rd15, $str$2;
$L__BB0_7:
	add.s32 	%r129, %r123, %r167;
	ld.shared.u16 	%rs85, [%r129+-16];
	// begin inline asm
	{  cvt.f32.f16 %f17, %rs85;}

	// end inline asm
	cvt.f64.f32 	%fd17, %f17;
	st.local.f64 	[%rd1], %fd17;
	cvta.global.u64 	%rd13, %rd12;
	{ // callseq 20, 0
	.param .b64 param0;
	st.param.b64 	[param0], %rd13;
	.param .b64 param1;
	st.param.b64 	[param1], %rd2;
	.param .b32 retval0;
	call.uni (retval0), 
	vprintf, 
	(
	param0, 
	param1
	);
	ld.param.b32 	%r130, [retval0];
	} // callseq 20
	ld.shared.u16 	%rs86, [%r129+-14];
	// begin inline asm
	{  cvt.f32.f16 %f18, %rs86;}

	// end inline asm
	cvt.f64.f32 	%fd18, %f18;
	st.local.f64 	[%rd1], %fd18;
	{ // callseq 21, 0
	.param .b64 param0;
	st.param.b64 	[param0], %rd13;
	.param .b64 param1;
	st.param.b64 	[param1], %rd2;
	.param .b32 retval0;
	call.uni (retval0), 
	vprintf, 
	(
	param0, 
	param1
	);
	ld.param.b32 	%r132, [retval0];
	} // callseq 21
	ld.shared.u16 	%rs87, [%r129+-12];
	// begin inline asm
	{  cvt.f32.f16 %f19, %rs87;}

	// end inline asm
	cvt.f64.f32 	%fd19, %f19;
	st.local.f64 	[%rd1], %fd19;
	{ // callseq 22, 0
	.param .b64 param0;
	st.param.b64 	[param0], %rd13;
	.param .b64 param1;
	st.param.b64 	[param1], %rd2;
	.param .b32 retval0;
	call.uni (retval0), 
	vprintf, 
	(
	param0, 
	param1
	);
	ld.param.b32 	%r134, [retval0];
	} // callseq 22
	ld.shared.u16 	%rs88, [%r129+-10];
	// begin inline asm
	{  cvt.f32.f16 %f20, %rs88;}

	// end inline asm
	cvt.f64.f32 	%fd20, %f20;
	st.local.f64 	[%rd1], %fd20;
	{ // callseq 23, 0
	.param .b64 param0;
	st.param.b64 	[param0], %rd13;
	.param .b64 param1;
	st.param.b64 	[param1], %rd2;
	.param .b32 retval0;
	call.uni (retval0), 
	vprintf, 
	(
	param0, 
	param1
	);
	ld.param.b32 	%r136, [retval0];
	} // callseq 23
	ld.shared.u16 	%rs89, [%r129+-8];
	// begin inline asm
	{  cvt.f32.f16 %f21, %rs89;}

	// end inline asm
	cvt.f64.f32 	%fd21, %f21;
	st.local.f64 	[%rd1], %fd21;
	{ // callseq 24, 0
	.param .b64 param0;
	st.param.b64 	[param0], %rd13;
	.param .b64 param1;
	st.param.b64 	[param1], %rd2;
	.param .b32 retval0;
	call.uni (retval0), 
	vprintf, 
	(
	param0, 
	param1
	);
	ld.param.b32 	%r138, [retval0];
	} // callseq 24
	ld.shared.u16 	%rs90, [%r129+-6];
	// begin inline asm
	{  cvt.f32.f16 %f22, %rs90;}

	// end inline asm
	cvt.f64.f32 	%fd22, %f22;
	st.local.f64 	[%rd1], %fd22;
	{ // callseq 25, 0
	.param .b64 param0;
	st.param.b64 	[param0], %rd13;
	.param .b64 param1;
	st.param.b64 	[param1], %rd2;
	.param .b32 retval0;
	call.uni (retval0), 
	vprintf, 
	(
	param0, 
	param1
	);
	ld.param.b32 	%r140, [retval0];
	} // callseq 25
	ld.shared.u16 	%rs91, [%r129+-4];
	// begin inline asm
	{  cvt.f32.f16 %f23, %rs91;}

	// end inline asm
	cvt.f64.f32 	%fd23, %f23;
	st.local.f64 	[%rd1], %fd23;
	{ // callseq 26, 0
	.param .b64 param0;
	st.param.b64 	[param0], %rd13;
	.param .b64 param1;
	st.param.b64 	[param1], %rd2;
	.param .b32 retval0;
	call.uni (retval0), 
	vprintf, 
	(
	param0, 
	param1
	);
	ld.param.b32 	%r142, [retval0];
	} // callseq 26
	ld.shared.u16 	%rs92, [%r129+-2];
	// begin inline asm
	{  cvt.f32.f16 %f24, %rs92;}

	// end inline asm
	cvt.f64.f32 	%fd24, %f24;
	st.local.f64 	[%rd1], %fd24;
	{ // callseq 27, 0
	.param .b64 param0;
	st.param.b64 	[param0], %rd13;
	.param .b64 param1;
	st.param.b64 	[param1], %rd2;
	.param .b32 retval0;
	call.uni (retval0), 
	vprintf, 
	(
	param0, 
	param1
	);
	ld.param.b32 	%r144, [retval0];
	} // callseq 27
	cvta.global.u64 	%rd16, %rd15;
	{ // callseq 28, 0
	.param .b64 param0;
	st.param.b64 	[param0], %rd16;
	.param .b64 param1;
	st.param.b64 	[param1], 0;
	.param .b32 retval0;
	call.uni (retval0), 
	vprintf, 
	(
	param0, 
	param1
	);
	ld.param.b32 	%r146, [retval0];
	} // callseq 28
	ld.shared.u16 	%rs93, [%r129];
	// begin inline asm
	{  cvt.f32.f16 %f25, %rs93;}

	// end inline asm
	cvt.f64.f32 	%fd25, %f25;
	st.local.f64 	[%rd1], %fd25;
	{ // callseq 29, 0
	.param .b64 param0;
	st.param.b64 	[param0], %rd13;
	.param .b64 param1;
	st.param.b64 	[param1], %rd2;
	.param .b32 retval0;
	call.uni (retval0), 
	vprintf, 
	(
	param0, 
	param1
	);
	ld.param.b32 	%r148, [retval0];
	} // callseq 29
	ld.shared.u16 	%rs94, [%r129+2];
	// begin inline asm
	{  cvt.f32.f16 %f26, %rs94;}

	// end inline asm
	cvt.f64.f32 	%fd26, %f26;
	st.local.f64 	[%rd1], %fd26;
	{ // callseq 30, 0
	.param .b64 param0;
	st.param.b64 	[param0], %rd13;
	.param .b64 param1;
	st.param.b64 	[param1], %rd2;
	.param .b32 retval0;
	call.uni (retval0), 
	vprintf, 
	(
	param0, 
	param1
	);
	ld.param.b32 	%r150, [retval0];
	} // callseq 30
	ld.shared.u16 	%rs95, [%r129+4];
	// begin inline asm
	{  cvt.f32.f16 %f27, %rs95;}

	// end inline asm
	cvt.f64.f32 	%fd27, %f27;
	st.local.f64 	[%rd1], %fd27;
	{ // callseq 31, 0
	.param .b64 param0;
	st.param.b64 	[param0], %rd13;
	.param .b64 param1;
	st.param.b64 	[param1], %rd2;
	.param .b32 retval0;
	call.uni (retval0), 
	vprintf, 
	(
	param0, 
	param1
	);
	ld.param.b32 	%r152, [retval0];
	} // callseq 31
	ld.shared.u16 	%rs96, [%r129+6];
	// begin inline asm
	{  cvt.f32.f16 %f28, %rs96;}

	// end inline asm
	cvt.f64.f32 	%fd28, %f28;
	st.local.f64 	[%rd1], %fd28;
	{ // callseq 32, 0
	.param .b64 param0;
	st.param.b64 	[param0], %rd13;
	.param .b64 param1;
	st.param.b64 	[param1], %rd2;
	.param .b32 retval0;
	call.uni (retval0), 
	vprintf, 
	(
	param0, 
	param1
	);
	ld.param.b32 	%r154, [retval0];
	} // callseq 32
	ld.shared.u16 	%rs97, [%r129+8];
	// begin inline asm
	{  cvt.f32.f16 %f29, %rs97;}

	// end inline asm
	cvt.f64.f32 	%fd29, %f29;
	st.local.f64 	[%rd1], %fd29;
	{ // callseq 33, 0
	.param .b64 param0;
	st.param.b64 	[param0], %rd13;
	.param .b64 param1;
	st.param.b64 	[param1], %rd2;
	.param .b32 retval0;
	call.uni (retval0), 
	vprintf, 
	(
	param0, 
	param1
	);
	ld.param.b32 	%r156, [retval0];
	} // callseq 33
	ld.shared.u16 	%rs98, [%r129+10];
	// begin inline asm
	{  cvt.f32.f16 %f30, %rs98;}

	// end inline asm
	cvt.f64.f32 	%fd30, %f30;
	st.local.f64 	[%rd1], %fd30;
	{ // callseq 34, 0
	.param .b64 param0;
	st.param.b64 	[param0], %rd13;
	.param .b64 param1;
	st.param.b64 	[param1], %rd2;
	.param .b32 retval0;
	call.uni (retval0), 
	vprintf, 
	(
	param0, 
	param1
	);
	ld.param.b32 	%r158, [retval0];
	} // callseq 34
	ld.shared.u16 	%rs99, [%r129+12];
	// begin inline asm
	{  cvt.f32.f16 %f31, %rs99;}

	// end inline asm
	cvt.f64.f32 	%fd31, %f31;
	st.local.f64 	[%rd1], %fd31;
	{ // callseq 35, 0
	.param .b64 param0;
	st.param.b64 	[param0], %rd13;
	.param .b64 param1;
	st.param.b64 	[param1], %rd2;
	.param .b32 retval0;
	call.uni (retval0), 
	vprintf, 
	(
	param0, 
	param1
	);
	ld.param.b32 	%r160, [retval0];
	} // callseq 35
	ld.shared.u16 	%rs100, [%r129+14];
	// begin inline asm
	{  cvt.f32.f16 %f32, %rs100;}

	// end inline asm
	cvt.f64.f32 	%fd32, %f32;
	st.local.f64 	[%rd1], %fd32;
	{ // callseq 36, 0
	.param .b64 param0;
	st.param.b64 	[param0], %rd13;
	.param .b64 param1;
	st.param.b64 	[param1], %rd2;
	.param .b32 retval0;
	call.uni (retval0), 
	vprintf, 
	(
	param0, 
	param1
	);
	ld.param.b32 	%r162, [retval0];
	} // callseq 36
	{ // callseq 37, 0
	.param .b64 param0;
	st.param.b64 	[param0], %rd16;
	.param .b64 param1;
	st.param.b64 	[param1], 0;
	.param .b32 retval0;
	call.uni (retval0), 
	vprintf, 
	(
	param0, 
	param1
	);
	ld.param.b32 	%r164, [retval0];
	} // callseq 37
	add.s32 	%r167, %r167, 32;
	setp.ne.s32 	%p6, %r167, 144;
	@%p6 bra 	$L__BB0_7;
$L__BB0_8:
	ret;

}


// ===== COMPILED SASS (sm_100) =====

	.target	sm_100

	.elftype	@"ET_EXEC"


//--------------------- .note.nv.tkinfo           --------------------------
	.section	.note.nv.tkinfo,"",@"SHT_NOTE"
	.sectionflags	@"SHF_NOTE_NV_TKINFO"
	.tkinfo
        /*0018*/ 	.word	0x00000002
        /*0030*/ 	.string	""
        /*0030*/ 	.string	"ptxas"
        /*0030*/ 	.string	"Cuda compilation tools, release 13.0, V13.0.88"
        /*0030*/ 	.string	"Build cuda_13.0.r13.0/compiler.36424714_0"
        /*0030*/ 	.string	"-arch sm_100 -m 64 "



//--------------------- .note.nv.cuinfo           --------------------------
	.section	.note.nv.cuinfo,"",@"SHT_NOTE"
	.sectionflags	@"SHF_NOTE_NV_CUINFO"
        /*0018*/ 	.short	0x0002
        /*001a*/ 	.short	0x0064
        /*001c*/ 	.short	0x0082
	.zero		2


//--------------------- .nv.info                  --------------------------
	.section	.nv.info,"",@"SHT_CUDA_INFO"
	.align	4


	//----- nvinfo : EIATTR_REGCOUNT
	.align		4
        /*0000*/ 	.byte	0x04, 0x2f
        /*0002*/ 	.short	(.L_5 - .L_4)
	.align		4
.L_4:
        /*0004*/ 	.word	index@(_Z3foov)
        /*0008*/ 	.word	0x0000001f


	//----- nvinfo : EIATTR_FRAME_SIZE
	.align		4
.L_5:
        /*000c*/ 	.byte	0x04, 0x11
        /*000e*/ 	.short	(.L_7 - .L_6)
	.align		4
.L_6:
        /*0010*/ 	.word	index@(_Z3foov)
        /*0014*/ 	.word	0x00000008


	//----- nvinfo : EIATTR_MIN_STACK_SIZE
	.align		4
.L_7:
        /*0018*/ 	.byte	0x04, 0x12
        /*001a*/ 	.short	(.L_9 - .L_8)
	.align		4
.L_8:
        /*001c*/ 	.word	index@(_Z3foov)
        /*0020*/ 	.word	0x00000008
.L_9:


//--------------------- .nv.compat                --------------------------
	.section	.nv.compat,"",@"SHT_CUDA_COMPAT_INFO"
	.align	4
        /*0000*/ 	.byte	0x02, 0x09, 0x00, 0x00, 0x02, 0x02, 0x01, 0x00, 0x02, 0x05, 0x05, 0x00, 0x03, 0x07, 0x01, 0x01
        /*0010*/ 	.byte	0x02, 0x03, 0x00, 0x00, 0x02, 0x06, 0x01, 0x00, 0x04, 0x0b, 0x08, 0x00, 0x09, 0x00, 0x00, 0x00
        /*0020*/ 	.byte	0x00, 0x00, 0x00, 0x00


//--------------------- .nv.info._Z3foov          --------------------------
	.section	.nv.info._Z3foov,"",@"SHT_CUDA_INFO"
	.sectionflags	@""
	.align	4


	//----- nvinfo : EIATTR_CUDA_API_VERSION
	.align		4
        /*0000*/ 	.byte	0x04, 0x37
        /*0002*/ 	.short	(.L_11 - .L_10)
.L_10:
        /*0004*/ 	.word	0x00000082


	//----- nvinfo : EIATTR_SPARSE_MMA_MASK
	.align		4
.L_11:
        /*0008*/ 	.byte	0x03, 0x50
        /*000a*/ 	.short	0x0000


	//----- nvinfo : EIATTR_MAXREG_COUNT
	.align		4
        /*000c*/ 	.byte	0x03, 0x1b
        /*000e*/ 	.short	0x00ff


	//----- nvinfo : EIATTR_NUM_BARRIERS
	.align		4
        /*0010*/ 	.byte	0x02, 0x4c
        /*0012*/ 	.byte	0x01
	.zero		1


	//----- nvinfo : EIATTR_EXTERNS
	.align		4
        /*0014*/ 	.byte	0x04, 0x0f
        /*0016*/ 	.short	(.L_13 - .L_12)


	//   ....[0]....
	.align		4
.L_12:
        /*0018*/ 	.word	index@(vprintf)


	//----- nvinfo : EIATTR_MERCURY_ISA_VERSION
	.align		4
.L_13:
        /*001c*/ 	.byte	0x03, 0x5f
        /*001e*/ 	.short	0x0101


	//----- nvinfo : EIATTR_VRC_CTA_INIT_COUNT
	.align		4
        /*0020*/ 	.byte	0x02, 0x4a
	.zero		1
	.zero		1


	//----- nvinfo : EIATTR_SYSCALL_OFFSETS
	.align		4
        /*0024*/ 	.byte	0x04, 0x46
        /*0026*/ 	.short	(.L_15 - .L_14)


	//   ....[0]....
.L_14:
        /*0028*/ 	.word	0x00000930


	//   ....[1]....
        /*002c*/ 	.word	0x00000a50


	//   ....[2]....
        /*0030*/ 	.word	0x00000b10


	//   ....[3]....
        /*0034*/ 	.word	0x00000bd0


	//   ....[4]....
        /*0038*/ 	.word	0x00000c90


	//   ....[5]....
        /*003c*/ 	.word	0x00000d50


	//   ....[6]....
        /*0040*/ 	.word	0x00000e10


	//   ....[7]....
        /*0044*/ 	.word	0x00000ed0


	//   ....[8]....
        /*0048*/ 	.word	0x00000f90


	//   ....[9]....
        /*004c*/ 	.word	0x00001000


	//   ....[10]....
        /*0050*/ 	.word	0x000010c0


	//   ....[11]....
        /*0054*/ 	.word	0x00001180


	//   ....[12]....
        /*0058*/ 	.word	0x00001240


	//   ....[13]....
        /*005c*/ 	.word	0x00001300


	//   ....[14]....
        /*0060*/ 	.word	0x000013c0


	//   ....[15]....
        /*0064*/ 	.word	0x00001480


	//   ....[16]....
        /*0068*/ 	.word	0x00001540


	//   ....[17]....
        /*006c*/ 	.word	0x00001600


	//   ....[18]....
        /*0070*/ 	.word	0x00001670


	//   ....[19]....
        /*0074*/ 	.word	0x000017c0


	//   ....[20]....
        /*0078*/ 	.word	0x000018e0


	//   ....[21]....
        /*007c*/ 	.word	0x000019a0


	//   ....[22]....
        /*0080*/ 	.word	0x00001a60


	//   ....[23]....
        /*0084*/ 	.word	0x00001b20


	//   ....[24]....
        /*0088*/ 	.word	0x00001be0


	//   ....[25]....
        /*008c*/ 	.word	0x00001ca0


	//   ....[26]....
        /*0090*/ 	.word	0x00001d60


	//   ....[27]....
        /*0094*/ 	.word	0x00001e20


	//   ....[28]....
        /*0098*/ 	.word	0x00001e90


	//   ....[29]....
        /*009c*/ 	.word	0x00001f50


	//   ....[30]....
        /*00a0*/ 	.word	0x00002010


	//   ....[31]....
        /*00a4*/ 	.word	0x000020d0


	//   ....[32]....
        /*00a8*/ 	.word	0x00002190


	//   ....[33]....
        /*00ac*/ 	.word	0x00002250


	//   ....[34]....
        /*00b0*/ 	.word	0x00002310


	//   ....[35]....
        /*00b4*/ 	.word	0x000023d0


	//   ....[36]....
        /*00b8*/ 	.word	0x00002490


	//   ....[37]....
        /*00bc*/ 	.word	0x00002500


	//----- nvinfo : EIATTR_EXIT_INSTR_OFFSETS
	.align		4
.L_15:
        /*00c0*/ 	.byte	0x04, 0x1c
        /*00c2*/ 	.short	(.L_17 - .L_16)


	//   ....[0]....
.L_16:
        /*00c4*/ 	.word	0x00001740


	//   ....[1]....
        /*00c8*/ 	.word	0x00002530


	//----- nvinfo : EIATTR_CRS_STACK_SIZE
	.align		4
.L_17:
        /*00cc*/ 	.byte	0x04, 0x1e
        /*00ce*/ 	.short	(.L_19 - .L_18)
.L_18:
        /*00d0*/ 	.word	0x00000000


	//----- nvinfo : EIATTR_SW_WAR
	.align		4
.L_19:
        /*00d4*/ 	.byte	0x04, 0x36
        /*00d6*/ 	.short	(.L_21 - .L_20)
.L_20:
        /*00d8*/ 	.word	0x00000008
.L_21:


//--------------------- .nv.callgraph             --------------------------
	.section	.nv.callgraph,"",@"SHT_CUDA_CALLGRAPH"
	.align	4
	.sectionentsize	8
	.align		4
        /*0000*/ 	.word	0x00000000
	.align		4
        /*0004*/ 	.word	0xffffffff
	.align		4
        /*0008*/ 	.word	index@(_Z3foov)
	.align		4
        /*000c*/ 	.word	index@(vprintf)
	.align		4
        /*0010*/ 	.word	0x00000000
	.align		4
        /*0014*/ 	.word	0xfffffffe
	.align		4
        /*0018*/ 	.word	0x00000000
	.align		4
        /*001c*/ 	.word	0xfffffffd
	.align		4
        /*0020*/ 	.word	0x00000000
	.align		4
        /*0024*/ 	.word	0xfffffffc


//--------------------- .nv.constant4             --------------------------
	.section	.nv.constant4,"a",@progbits
	.align	8
	.align		8
.nv.constant4:
        /*0000*/ 	.dword	vprintf
	.align		8
        /*0008*/ 	.dword	$str
	.align		8
        /*0010*/ 	.dword	$str$1
	.align		8
        /*0018*/ 	.dword	$str$2
	.align		8
        /*0020*/ 	.dword	$str$3


//--------------------- .text._Z3foov             --------------------------
	.section	.text._Z3foov,"ax",@progbits
	.align	128
        .global         _Z3foov
        .type           _Z3foov,@function
        .size           _Z3foov,(.L_x_44 - _Z3foov)
        .other          _Z3foov,@"STO_CUDA_ENTRY STV_DEFAULT"
_Z3foov:
.text._Z3foov:
[----:B------:R-:W0:Y:S01]  /*0000*/  LDC R1, c[0x0][0x37c] ;  /* 0x0000df00ff017b82 */ /* 0x000e220000000800 */
[----:B------:R-:W1:Y:S01]  /*0010*/  S2R R17, SR_TID.X ;  /* 0x0000000000117919 */ /* 0x000e620000002100 */
[----:B------:R-:W2:Y:S01]  /*0020*/  LDCU UR4, c[0x0][0x2f8] ;  /* 0x00005f00ff0477ac */ /* 0x000ea20008000800 */
[----:B0-----:R-:W-:Y:S01]  /*0030*/  VIADD R1, R1, 0xfffffff8 ;  /* 0xfffffff801017836 */ /* 0x001fe20000000000 */
[----:B------:R-:W-:Y:S01]  /*0040*/  BSSY.RECONVERGENT B0, `(.L_x_0) ;  /* 0x0000078000007945 */ /* 0x000fe20003800200 */
[----:B------:R-:W0:Y:S03]  /*0050*/  LDCU UR5, c[0x0][0x2fc] ;  /* 0x00005f80ff0577ac */ /* 0x000e260008000800 */
[----:B--2---:R-:W-:-:S05]  /*0060*/  IADD3 R2, P1, PT, R1, UR4, RZ ;  /* 0x0000000401027c10 */ /* 0x004fca000ff3e0ff */
[----:B0-----:R-:W-:Y:S01]  /*0070*/  IMAD.X R16, RZ, RZ, UR5, P1 ;  /* 0x00000005ff107e24 */ /* 0x001fe200088e06ff */
[----:B-1----:R-:W-:-:S13]  /*0080*/  ISETP.NE.AND P0, PT, R17, RZ, PT ;  /* 0x000000ff1100720c */ /* 0x002fda0003f05270 */
[----:B------:R-:W-:Y:S05]  /*0090*/  @P0 BRA `(.L_x_1) ;  /* 0x0000000400c80947 */ /* 0x000fea0003800000 */
[----:B------:R-:W0:Y:S01]  /*00a0*/  S2UR UR5, SR_CgaCtaId ;  /* 0x00000000000579c3 */ /* 0x000e220000008800 */
[----:B------:R-:W1:Y:S01]  /*00b0*/  I2F.F16 R4, 0x1 ;  /* 0x0000000100047906 */ /* 0x000e620000200c00 */
[----:B------:R-:W-:-:S07]  /*00c0*/  UMOV UR4, 0x400 ;  /* 0x0000040000047882 */ /* 0x000fce0000000000 */
[----:B------:R-:W-:Y:S01]  /*00d0*/  I2F.F16 R5, 0x2 ;  /* 0x0000000200057906 */ /* 0x000fe20000200c00 */
[----:B-1----:R-:W-:-:S07]  /*00e0*/  PRMT R4, RZ, 0x5410, R4 ;  /* 0x00005410ff047816 */ /* 0x002fce0000000004 */
[----:B------:R-:W1:Y:S01]  /*00f0*/  I2F.F16 R20, 0x3 ;  /* 0x0000000300147906 */ /* 0x000e620000200c00 */
[----:B0-----:R-:W-:-:S07]  /*0100*/  ULEA UR4, UR5, UR4, 0x18 ;  /* 0x0000000405047291 */ /* 0x001fce000f8ec0ff */
[----:B------:R-:W-:Y:S01]  /*0110*/  I2F.F16 R19, 0x4 ;  /* 0x0000000400137906 */ /* 0x000fe20000200c00 */
[----:B-1----:R-:W-:-:S07]  /*0120*/  PRMT R5, R5, 0x5410, R20 ;  /* 0x0000541005057816 */ /* 0x002fce0000000014 */
[----:B------:R-:W0:Y:S01]  /*0130*/  I2F.F16 R18, 0x5 ;  /* 0x0000000500127906 */ /* 0x000e220000200c00 */
[----:B------:R0:W-:Y:S07]  /*0140*/  STS.64 [UR4], R4 ;  /* 0x00000004ff007988 */ /* 0x0001ee0008000a04 */
[----:B------:R-:W-:Y:S08]  /*0150*/  I2F.F16 R15, 0x6 ;  /* 0x00000006000f7906 */ /* 0x000ff00000200c00 */
[----:B------:R-:W1:Y:S01]  /*0160*/  I2F.F16 R14, 0x7 ;  /* 0x00000007000e7906 */ /* 0x000e620000200c00 */
[----:B0-----:R-:W-:-:S07]  /*0170*/  PRMT R4, R19, 0x5410, R18 ;  /* 0x0000541013047816 */ /* 0x001fce0000000012 */
[----:B------:R-:W-:Y:S01]  /*0180*/  I2F.F16 R28, 0x8 ;  /* 0x00000008001c7906 */ /* 0x000fe20000200c00 */
[----:B-1----:R-:W-:-:S07]  /*0190*/  PRMT R5, R15, 0x5410, R14 ;  /* 0x000054100f057816 */ /* 0x002fce000000000e */
[----:B------:R-:W0:Y:S01]  /*01a0*/  I2F.F16 R9, 0x9 ;  /* 0x0000000900097906 */ /* 0x000e220000200c00 */
[----:B------:R0:W-:Y:S07]  /*01b0*/  STS.64 [UR4+0x8], R4 ;  /* 0x00000804ff007988 */ /* 0x0001ee0008000a04 */
        /* <DEDUP_REMOVED lines=48> */
[----:B------:R-:W-:Y:S07]  /*04c0*/  STS.64 [UR4+0x40], R4 ;  /* 0x00004004ff007988 */ /* 0x000fee0008000a04 */
[----:B------:R-:W-:Y:S01]  /*04d0*/  I2F.F16 R13, 0x2a ;  /* 0x0000002a000d7906 */ /* 0x000fe20000200c00 */
[----:B0-----:R-:W-:-:S07]  /*04e0*/  PRMT R12, R12, 0x5410, R8 ;  /* 0x000054100c0c7816 */ /* 0x001fce0000000008 */
[----:B------:R-:W0:Y:S08]  /*04f0*/  I2F.F16 R26, 0x2b ;  /* 0x0000002b001a7906 */ /* 0x000e300000200c00 */
[----:B------:R-:W-:Y:S01]  /*0500*/  I2F.F16 R10, 0x24 ;  /* 0x00000024000a7906 */ /* 0x000fe20000200c00 */
[----:B0-----:R-:W-:-:S07]  /*0510*/  PRMT R13, R13, 0x5410, R26 ;  /* 0x000054100d0d7816 */ /* 0x001fce000000001a */
[----:B------:R-:W0:Y:S01]  /*0520*/  I2F.F16 R6, 0x25 ;  /* 0x0000002500067906 */ /* 0x000e220000200c00 */
[----:B------:R1:W-:Y:S07]  /*0530*/  STS.64 [UR4+0x50], R12 ;  /* 0x0000500cff007988 */ /* 0x0003ee0008000a04 */
[----:B------:R-:W-:Y:S01]  /*0540*/  I2F.F16 R11, 0x26 ;  /* 0x00000026000b7906 */ /* 0x000fe20000200c00 */
[----:B0-----:R-:W-:-:S07]  /*0550*/  PRMT R10, R10, 0x5410, R6 ;  /* 0x000054100a0a7816 */ /* 0x001fce0000000006 */
[----:B------:R-:W0:Y:S08]  /*0560*/  I2F.F16 R7, 0x27 ;  /* 0x0000002700077906 */ /* 0x000e300000200c00 */
[----:B------:R-:W-:Y:S01]  /*0570*/  I2F.F16 R21, 0x30 ;  /* 0x0000003000157906 */ /* 0x000fe20000200c00 */
[----:B0-----:R-:W-:-:S07]  /*0580*/  PRMT R11, R11, 0x5410, R7 ;  /* 0x000054100b0b7816 */ /* 0x001fce0000000007 */
[----:B------:R-:W1:Y:S01]  /*0590*/  I2F.F16 R19, 0x31 ;  /* 0x0000003100137906 */ /* 0x000e620000200c00 */
[----:B------:R0:W-:Y:S07]  /*05a0*/  STS.64 [UR4+0x48], R10 ;  /* 0x0000480aff007988 */ /* 0x0001ee0008000a04 */
[----:B------:R-:W-:Y:S01]  /*05b0*/  I2F.F16 R20, 0x32 ;  /* 0x0000003200147906 */ /* 0x000fe20000200c00 */
[----:B-1----:R-:W-:-:S07]  /*05c0*/  PRMT R12, R21, 0x5410, R19 ;  /* 0x00005410150c7816 */ /* 0x002fce0000000013 */
[----:B------:R-:W1:Y:S08]  /*05d0*/  I2F.F16 R14, 0x33 ;  /* 0x00000033000e7906 */ /* 0x000e700000200c00 */
[----:B------:R-:W-:Y:S01]  /*05e0*/  I2F.F16 R18, 0x34 ;  /* 0x0000003400127906 */ /* 0x000fe20000200c00 */
[----:B-1----:R-:W-:-:S07]  /*05f0*/  PRMT R13, R20, 0x5410, R14 ;  /* 0x00005410140d7816 */ /* 0x002fce000000000e */
[----:B------:R-:W1:Y:S01]  /*0600*/  I2F.F16 R9, 0x35 ;  /* 0x0000003500097906 */ /* 0x000e620000200c00 */
[----:B------:R2:W-:Y:S07]  /*0610*/  STS.64 [UR4+0x60], R12 ;  /* 0x0000600cff007988 */ /* 0x0005ee0008000a04 */
[----:B------:R-:W-:Y:S01]  /*0620*/  I2F.F16 R3, 0x38 ;  /* 0x0000003800037906 */ /* 0x000fe20000200c00 */
[----:B-1----:R-:W-:-:S07]  /*0630*/  PRMT R14, R18, 0x5410, R9 ;  /* 0x00005410120e7816 */ /* 0x002fce0000000009 */
[----:B------:R-:W1:Y:S08]  /*0640*/  I2F.F16 R4, 0x39 ;  /* 0x0000003900047906 */ /* 0x000e700000200c00 */
[----:B------:R-:W-:Y:S01]  /*0650*/  I2F.F16 R5, 0x3a ;  /* 0x0000003a00057906 */ /* 0x000fe20000200c00 */
[----:B-1----:R-:W-:-:S07]  /*0660*/  PRMT R18, R3, 0x5410, R4 ;  /* 0x0000541003127816 */ /* 0x002fce0000000004 */
[----:B------:R-:W1:Y:S08]  /*0670*/  I2F.F16 R6, 0x3b ;  /* 0x0000003b00067906 */ /* 0x000e700000200c00 */
[----:B------:R-:W-:Y:S01]  /*0680*/  I2F.F16 R25, 0x2c ;  /* 0x0000002c00197906 */ /* 0x000fe20000200c00 */
[----:B-1----:R-:W-:-:S07]  /*0690*/  PRMT R19, R5, 0x5410, R6 ;  /* 0x0000541005137816 */ /* 0x002fce0000000006 */
[----:B------:R-:W0:Y:S01]  /*06a0*/  I2F.F16 R23, 0x2d ;  /* 0x0000002d00177906 */ /* 0x000e220000200c00 */
[----:B------:R2:W-:Y:S07]  /*06b0*/  STS.64 [UR4+0x70], R18 ;  /* 0x00007012ff007988 */ /* 0x0005ee0008000a04 */
        /* <DEDUP_REMOVED lines=9> */
[----:B------:R-:W0:Y:S01]  /*0750*/  I2F.F16 R8, 0x3d ;  /* 0x0000003d00087906 */ /* 0x000e220000200c00 */
[----:B------:R2:W-:Y:S07]  /*0760*/  STS.64 [UR4+0x68], R14 ;  /* 0x0000680eff007988 */ /* 0x0005ee0008000a04 */
[----:B------:R-:W-:Y:S01]  /*0770*/  I2F.F16 R26, 0x3e ;  /* 0x0000003e001a7906 */ /* 0x000fe20000200c00 */
[----:B0-----:R-:W-:-:S07]  /*0780*/  PRMT R4, R7, 0x5410, R8 ;  /* 0x0000541007047816 */ /* 0x001fce0000000008 */
[----:B------:R-:W0:Y:S02]  /*0790*/  I2F.F16 R21, 0x3f ;  /* 0x0000003f00157906 */ /* 0x000e240000200c00 */
[----:B0-----:R-:W-:-:S05]  /*07a0*/  PRMT R5, R26, 0x5410, R21 ;  /* 0x000054101a057816 */ /* 0x001fca0000000015 */
[----:B------:R2:W-:Y:S02]  /*07b0*/  STS.64 [UR4+0x78], R4 ;  /* 0x00007804ff007988 */ /* 0x0005e40008000a04 */
.L_x_1:
[----:B------:R-:W-:Y:S05]  /*07c0*/  BSYNC.RECONVERGENT B0 ;  /* 0x0000000000007941 */ /* 0x000fea0003800200 */
.L_x_0:
[----:B------:R-:W0:Y:S08]  /*07d0*/  S2UR UR4, SR_CgaCtaId ;  /* 0x00000000000479c3 */ /* 0x000e300000008800 */
[----:B------:R-:W-:Y:S01]  /*07e0*/  BAR.SYNC.DEFER_BLOCKING 0x0 ;  /* 0x0000000000007b1d */ /* 0x000fe20000010000 */
[C---:B------:R-:W-:Y:S01]  /*07f0*/  IMAD.SHL.U32 R0, R17.reuse, 0x10, RZ ;  /* 0x0000001011007824 */ /* 0x040fe200078e00ff */
[----:B------:R-:W-:-:S04]  /*0800*/  ISETP.GT.U32.AND P1, PT, R17, 0x7, PT ;  /* 0x000000071100780c */ /* 0x000fc80003f24070 */
[----:B------:R-:W-:Y:S01]  /*0810*/  UMOV UR36, 0x400 ;  /* 0x0000040000247882 */ /* 0x000fe20000000000 */
[----:B------:R-:W-:-:S04]  /*0820*/  LOP3.LUT R0, R0, 0x70, RZ, 0xc0, !PT ;  /* 0x0000007000007812 */ /* 0x000fc800078ec0ff */
[----:B------:R-:W-:Y:S01]  /*0830*/  SEL R23, R0, RZ, !P1 ;  /* 0x000000ff00177207 */ /* 0x000fe20004800000 */
[----:B0-----:R-:W-:Y:S02]  /*0840*/  ULEA UR38, UR4, UR36, 0x18 ;  /* 0x0000002404267291 */ /* 0x001fe4000f8ec0ff */
[----:B------:R-:W-:-:S04]  /*0850*/  UIADD3 UR36, UPT, UPT, UR36, 0x80, URZ ;  /* 0x0000008024247890 */ /* 0x000fc8000fffe0ff */
[----:B------:R-:W-:-:S03]  /*0860*/  ULEA UR36, UR4, UR36, 0x18 ;  /* 0x0000002404247291 */ /* 0x000fc6000f8ec0ff */
[----:B------:R-:W0:Y:S03]  /*0870*/  LDSM.16.M88 R0, [R23+UR38] ;  /* 0x000000261700783b */ /* 0x000e260008000000 */
[----:B------:R-:W-:-:S05]  /*0880*/  LEA R3, R17, UR36, 0x2 ;  /* 0x0000002411037c11 */ /* 0x000fca000f8e10ff */
[----:B0-----:R0:W-:Y:S01]  /*0890*/  STS [R3], R0 ;  /* 0x0000000003007388 */ /* 0x0011e20000000800 */
[----:B------:R-:W-:Y:S06]  /*08a0*/  BAR.SYNC.DEFER_BLOCKING 0x0 ;  /* 0x0000000000007b1d */ /* 0x000fec0000010000 */
[----:B------:R-:W-:Y:S05]  /*08b0*/  @P0 BRA `(.L_x_2) ;  /* 0x0000000c00780947 */ /* 0x000fea0003800000 */
[----:B0-----:R-:W-:Y:S01]  /*08c0*/  MOV R0, 0x0 ;  /* 0x0000000000007802 */ /* 0x001fe20000000f00 */
[----:B------:R-:W2:Y:S01]  /*08d0*/  LDCU.64 UR4, c[0x4][0x8] ;  /* 0x01000100ff0477ac */ /* 0x000ea20008000a00 */
[----:B------:R-:W-:Y:S02]  /*08e0*/  CS2R R6, SRZ ;  /* 0x0000000000067805 */ /* 0x000fe4000001ff00 */
[----:B------:R0:W1:Y:S01]  /*08f0*/  LDC.64 R8, c[0x4][R0] ;  /* 0x0100000000087b82 */ /* 0x0000620000000a00 */
[----:B--2---:R-:W-:Y:S01]  /*0900*/  MOV R4, UR4 ;  /* 0x0000000400047c02 */ /* 0x004fe20008000f00 */
[----:B0-----:R-:W-:-:S07]  /*0910*/  IMAD.U32 R5, RZ, RZ, UR5 ;  /* 0x00000005ff057e24 */ /* 0x001fce000f8e00ff */
[----:B------:R-:W-:-:S07]  /*0920*/  LEPC R20, `(.L_x_3) ;  /* 0x000000001014794e */ /* 0x000fce0000000000 */
[----:B-1----:R-:W-:Y:S05]  /*0930*/  CALL.ABS.NOINC R8 ;  /* 0x0000000008007343 */ /* 0x002fea0003c00000 */
.L_x_3:
[----:B------:R-:W-:-:S07]  /*0940*/  IMAD.MOV.U32 R22, RZ, RZ, 0x10 ;  /* 0x00000010ff167424 */ /* 0x000fce00078e00ff */
.L_x_22:
[----:B------:R0:W1:Y:S01]  /*0950*/  LDS.U16 R0, [R22+UR36+-0x10] ;  /* 0xfffff02416007984 */ /* 0x0000620008000400 */
[----:B------:R-:W-:Y:S01]  /*0960*/  MOV R19, 0x0 ;  /* 0x0000000000137802 */ /* 0x000fe20000000f00 */
[----:B------:R-:W2:Y:S01]  /*0970*/  LDCU.64 UR4, c[0x4][0x10] ;  /* 0x01000200ff0477ac */ /* 0x000ea20008000a00 */
[C---:B------:R-:W-:Y:S01]  /*0980*/  VIADD R18, R22.reuse, UR36 ;  /* 0x0000002416127c36 */ /* 0x040fe20008000000 */
[----:B------:R-:W-:Y:S01]  /*0990*/  MOV R7, R16 ;  /* 0x0000001000077202 */ /* 0x000fe20000000f00 */
[----:B------:R3:W4:Y:S01]  /*09a0*/  LDC.64 R8, c[0x4][R19] ;  /* 0x0100000013087b82 */ /* 0x0007220000000a00 */
[----:B------:R-:W-:Y:S01]  /*09b0*/  IMAD.MOV.U32 R6, RZ, RZ, R2 ;  /* 0x000000ffff067224 */ /* 0x000fe200078e0002 */
[----:B0-----:R-:W-:-:S04]  /*09c0*/  IADD3 R22, PT, PT, R22, 0x20, RZ ;  /* 0x0000002016167810 */ /* 0x001fc80007ffe0ff */
[----:B------:R-:W-:Y:S01]  /*09d0*/  ISETP.NE.AND P0, PT, R22, 0x90, PT ;  /* 0x000000901600780c */ /* 0x000fe20003f05270 */
[----:B--2---:R-:W-:Y:S02]  /*09e0*/  IMAD.U32 R4, RZ, RZ, UR4 ;  /* 0x00000004ff047e24 */ /* 0x004fe4000f8e00ff */
[----:B------:R-:W-:Y:S02]  /*09f0*/  IMAD.U32 R5, RZ, RZ, UR5 ;  /* 0x00000005ff057e24 */ /* 0x000fe4000f8e00ff */
[----:B-1----:R-:W-:-:S04]  /*0a00*/  HADD2.F32 R0, -RZ, R0.H0_H0 ;  /* 0x20000000ff007230 */ /* 0x002fc80000004100 */
[----:B------:R0:W1:Y:S02]  /*0a10*/  F2F.F64.F32 R10, R0 ;  /* 0x00000000000a7310 */ /* 0x0000640000201800 */
[----:B0-----:R-:W-:Y:S01]  /*0a20*/  P2R R0, PR, RZ, 0x1 ;  /* 0x00000001ff007803 */ /* 0x001fe20000000000 */
[----:B-1--4-:R3:W-:Y:S06]  /*0a30*/  STL.64 [R1], R10 ;  /* 0x0000000a01007387 */ /* 0x0127ec0000100a00 */
[----:B------:R-:W-:-:S07]  /*0a40*/  LEPC R20, `(.L_x_4) ;  /* 0x000000001014794e */ /* 0x000fce0000000000 */
[----:B---3--:R-:W-:Y:S05]  /*0a50*/  CALL.ABS.NOINC R8 ;  /* 0x0000000008007343 */ /* 0x008fea0003c00000 */
.L_x_4:
[----:B------:R-:W0:Y:S01]  /*0a60*/  LDS.U16 R0, [R18+-0xe] ;  /* 0xfffff20012007984 */ /* 0x000e220000000400 */
[----:B------:R1:W2:Y:S01]  /*0a70*/  LDC.64 R8, c[0x4][R19] ;  /* 0x0100000013087b82 */ /* 0x0002a20000000a00 */
[----:B------:R-:W3:Y:S01]  /*0a80*/  LDCU.64 UR4, c[0x4][0x10] ;  /* 0x01000200ff0477ac */ /* 0x000ee20008000a00 */
[----:B------:R-:W-:Y:S01]  /*0a90*/  IMAD.MOV.U32 R6, RZ, RZ, R2 ;  /* 0x000000ffff067224 */ /* 0x000fe200078e0002 */
[----:B------:R-:W-:Y:S01]  /*0aa0*/  MOV R7, R16 ;  /* 0x0000001000077202 */ /* 0x000fe20000000f00 */
[----:B---3--:R-:W-:Y:S02]  /*0ab0*/  IMAD.U32 R4, RZ, RZ, UR4 ;  /* 0x00000004ff047e24 */ /* 0x008fe4000f8e00ff */
[----:B------:R-:W-:Y:S02]  /*0ac0*/  IMAD.U32 R5, RZ, RZ, UR5 ;  /* 0x00000005ff057e24 */ /* 0x000fe4000f8e00ff */
[----:B0-----:R-:W-:-:S04]  /*0ad0*/  HADD2.F32 R0, -RZ, R0.H0_H0 ;  /* 0x20000000ff007230 */ /* 0x001fc80000004100 */
[----:B------:R-:W0:Y:S02]  /*0ae0*/  F2F.F64.F32 R10, R0 ;  /* 0x00000000000a7310 */ /* 0x000e240000201800 */
[----:B0-2---:R1:W-:Y:S02]  /*0af0*/  STL.64 [R1], R10 ;  /* 0x0000000a01007387 */ /* 0x0053e40000100a00 */
[----:B------:R-:W-:-:S07]  /*0b00*/  LEPC R20, `(.L_x_5) ;  /* 0x000000001014794e */ /* 0x000fce0000000000 */
[----:B-1----:R-:W-:Y:S05]  /*0b10*/  CALL.ABS.NOINC R8 ;  /* 0x0000000008007343 */ /* 0x002fea0003c00000 */
.L_x_5:
        /* <DEDUP_REMOVED lines=12> */
.L_x_6:
        /* <DEDUP_REMOVED lines=12> */
.L_x_7:
        /* <DEDUP_REMOVED lines=12> */
.L_x_8:
        /* <DEDUP_REMOVED lines=12> */
.L_x_9:
        /* <DEDUP_REMOVED lines=12> */
.L_x_10:
        /* <DEDUP_REMOVED lines=12> */
.L_x_11:
[----:B------:R0:W1:Y:S01]  /*0fa0*/  LDC.64 R8, c[0x4][R19] ;  /* 0x0100000013087b82 */ /* 0x0000620000000a00 */
[----:B------:R-:W2:Y:S01]  /*0fb0*/  LDCU.64 UR4, c[0x4][0x18] ;  /* 0x01000300ff0477ac */ /* 0x000ea20008000a00 */
[----:B------:R-:W-:Y:S01]  /*0fc0*/  CS2R R6, SRZ ;  /* 0x0000000000067805 */ /* 0x000fe2000001ff00 */
[----:B--2---:R-:W-:Y:S02]  /*0fd0*/  IMAD.U32 R4, RZ, RZ, UR4 ;  /* 0x00000004ff047e24 */ /* 0x004fe4000f8e00ff */
[----:B0-----:R-:W-:-:S07]  /*0fe0*/  IMAD.U32 R5, RZ, RZ, UR5 ;  /* 0x00000005ff057e24 */ /* 0x001fce000f8e00ff */
[----:B------:R-:W-:-:S07]  /*0ff0*/  LEPC R20, `(.L_x_12) ;  /* 0x000000001014794e */ /* 0x000fce0000000000 */
[----:B-1----:R-:W-:Y:S05]  /*1000*/  CALL.ABS.NOINC R8 ;  /* 0x0000000008007343 */ /* 0x002fea0003c00000 */
.L_x_12:
[----:B------:R-:W0:Y:S01]  /*1010*/  LDS.U16 R0, [R18] ;  /* 0x0000000012007984 */ /* 0x000e220000000400 */
[----:B------:R1:W2:Y:S01]  /*1020*/  LDC.64 R8, c[0x4][R19] ;  /* 0x0100000013087b82 */ /* 0x0002a20000000a00 */
[----:B------:R-:W3:Y:S01]  /*1030*/  LDCU.64 UR4, c[0x4][0x10] ;  /* 0x01000200ff0477ac */ /* 0x000ee20008000a00 */
[----:B------:R-:W-:Y:S02]  /*1040*/  IMAD.MOV.U32 R6, RZ, RZ, R2 ;  /* 0x000000ffff067224 */ /* 0x000fe400078e0002 */
[----:B------:R-:W-:Y:S02]  /*1050*/  IMAD.MOV.U32 R7, RZ, RZ, R16 ;  /* 0x000000ffff077224 */ /* 0x000fe400078e0010 */
[----:B---3--:R-:W-:Y:S01]  /*1060*/  IMAD.U32 R4, RZ, RZ, UR4 ;  /* 0x00000004ff047e24 */ /* 0x008fe2000f8e00ff */
[----:B------:R-:W-:Y:S01]  /*1070*/  MOV R5, UR5 ;  /* 0x0000000500057c02 */ /* 0x000fe20008000f00 */
[----:B0-----:R-:W-:-:S04]  /*1080*/  HADD2.F32 R0, -RZ, R0.H0_H0 ;  /* 0x20000000ff007230 */ /* 0x001fc80000004100 */
[----:B------:R-:W0:Y:S02]  /*1090*/  F2F.F64.F32 R10, R0 ;  /* 0x00000000000a7310 */ /* 0x000e240000201800 */
[----:B0-2---:R1:W-:Y:S02]  /*10a0*/  STL.64 [R1], R10 ;  /* 0x0000000a01007387 */ /* 0x0053e40000100a00 */
[----:B------:R-:W-:-:S07]  /*10b0*/  LEPC R20, `(.L_x_13) ;  /* 0x000000001014794e */ /* 0x000fce0000000000 */
[----:B-1----:R-:W-:Y:S05]  /*10c0*/  CALL.ABS.NOINC R8 ;  /* 0x0000000008007343 */ /* 0x002fea0003c00000 */
.L_x_13:
[----:B------:R-:W0:Y:S01]  /*10d0*/  LDS.U16 R0, [R18+0x2] ;  /* 0x0000020012007984 */ /* 0x000e220000000400 */
        /* <DEDUP_REMOVED lines=11> */
.L_x_14:
        /* <DEDUP_REMOVED lines=12> */
.L_x_15:
[----:B------:R-:W0:Y:S01]  /*1250*/  LDS.U16 R0, [R18+0x6] ;  /* 0x0000060012007984 */ /* 0x000e220000000400 */
[----:B------:R1:W2:Y:S01]  /*1260*/  LDC.64 R8, c[0x4][R19] ;  /* 0x0100000013087b82 */ /* 0x0002a20000000a00 */
[----:B------:R-:W3:Y:S01]  /*1270*/  LDCU.64 UR4, c[0x4][0x10] ;  /* 0x01000200ff0477ac */ /* 0x000ee20008000a00 */
[----:B------:R-:W-:Y:S01]  /*1280*/  IMAD.MOV.U32 R6, RZ, RZ, R2 ;  /* 0x000000ffff067224 */ /* 0x000fe200078e0002 */
[----:B------:R-:W-:Y:S02]  /*1290*/  MOV R7, R16 ;  /* 0x0000001000077202 */ /* 0x000fe40000000f00 */
[----:B---3--:R-:W-:Y:S01]  /*12a0*/  MOV R4, UR4 ;  /* 0x0000000400047c02 */ /* 0x008fe20008000f00 */
[----:B------:R-:W-:Y:S02]  /*12b0*/  IMAD.U32 R5, RZ, RZ, UR5 ;  /* 0x00000005ff057e24 */ /* 0x000fe4000f8e00ff */
[----:B0-----:R-:W-:-:S04]  /*12c0*/  HADD2.F32 R0, -RZ, R0.H0_H0 ;  /* 0x20000000ff007230 */ /* 0x001fc80000004100 */
[----:B------:R-:W0:Y:S02]  /*12d0*/  F2F.F64.F32 R10, R0 ;  /* 0x00000000000a7310 */ /* 0x000e240000201800 */
[----:B0-2---:R1:W-:Y:S02]  /*12e0*/  STL.64 [R1], R10 ;  /* 0x0000000a01007387 */ /* 0x0053e40000100a00 */
[----:B------:R-:W-:-:S07]  /*12f0*/  LEPC R20, `(.L_x_16) ;  /* 0x000000001014794e */ /* 0x000fce0000000000 */
[----:B-1----:R-:W-:Y:S05]  /*1300*/  CALL.ABS.NOINC R8 ;  /* 0x0000000008007343 */ /* 0x002fea0003c00000 */
.L_x_16:
[----:B------:R-:W0:Y:S01]  /*1310*/  LDS.U16 R0, [R18+0x8] ;  /* 0x0000080012007984 */ /* 0x000e220000000400 */
[----:B------:R1:W2:Y:S01]  /*1320*/  LDC.64 R8, c[0x4][R19] ;  /* 0x0100000013087b82 */ /* 0x0002a20000000a00 */
[----:B------:R-:W3:Y:S01]  /*1330*/  LDCU.64 UR4, c[0x4][0x10] ;  /* 0x01000200ff0477ac */ /* 0x000ee20008000a00 */
[----:B------:R-:W-:Y:S01]  /*1340*/  MOV R6, R2 ;  /* 0x0000000200067202 */ /* 0x000fe20000000f00 */
[----:B------:R-:W-:Y:S02]  /*1350*/  IMAD.MOV.U32 R7, RZ, RZ, R16 ;  /* 0x000000ffff077224 */ /* 0x000fe400078e0010 */
[----:B---3--:R-:W-:Y:S02]  /*1360*/  IMAD.U32 R4, RZ, RZ, UR4 ;  /* 0x00000004ff047e24 */ /* 0x008fe4000f8e00ff */
[----:B------:R-:W-:Y:S02]  /*1370*/  IMAD.U32 R5, RZ, RZ, UR5 ;  /* 0x00000005ff057e24 */ /* 0x000fe4000f8e00ff */
[----:B0-----:R-:W-:-:S04]  /*1380*/  HADD2.F32 R0, -RZ, R0.H0_H0 ;  /* 0x20000000ff007230 */ /* 0x001fc80000004100 */
[----:B------:R-:W0:Y:S02]  /*1390*/  F2F.F64.F32 R10, R0 ;  /* 0x00000000000a7310 */ /* 0x000e240000201800 */
[----:B0-2---:R1:W-:Y:S02]  /*13a0*/  STL.64 [R1], R10 ;  /* 0x0000000a01007387 */ /* 0x0053e40000100a00 */
[----:B------:R-:W-:-:S07]  /*13b0*/  LEPC R20, `(.L_x_17) ;  /* 0x000000001014794e */ /* 0x000fce0000000000 */
[----:B-1----:R-:W-:Y:S05]  /*13c0*/  CALL.ABS.NOINC R8 ;  /* 0x0000000008007343 */ /* 0x002fea0003c00000 */
.L_x_17:
        /* <DEDUP_REMOVED lines=12> */
.L_x_18:
        /* <DEDUP_REMOVED lines=12> */
.L_x_19:
        /* <DEDUP_REMOVED lines=12> */
.L_x_20:
[----:B------:R0:W1:Y:S01]  /*1610*/  LDC.64 R8, c[0x4][R19] ;  /* 0x0100000013087b82 */ /* 0x0000620000000a00 */
[----:B------:R-:W2:Y:S01]  /*1620*/  LDCU.64 UR4, c[0x4][0x18] ;  /* 0x01000300ff0477ac */ /* 0x000ea20008000a00 */
[----:B------:R-:W-:Y:S01]  /*1630*/  CS2R R6, SRZ ;  /* 0x0000000000067805 */ /* 0x000fe2000001ff00 */
[----:B--2---:R-:W-:Y:S01]  /*1640*/  IMAD.U32 R4, RZ, RZ, UR4 ;  /* 0x00000004ff047e24 */ /* 0x004fe2000f8e00ff */
[----:B0-----:R-:W-:-:S07]  /*1650*/  MOV R5, UR5 ;  /* 0x0000000500057c02 */ /* 0x001fce0008000f00 */
[----:B------:R-:W-:-:S07]  /*1660*/  LEPC R20, `(.L_x_21) ;  /* 0x000000001014794e */ /* 0x000fce0000000000 */
[----:B-1----:R-:W-:Y:S05]  /*1670*/  CALL.ABS.NOINC R8 ;  /* 0x0000000008007343 */ /* 0x002fea0003c00000 */
.L_x_21:
[----:B------:R-:W-:-:S13]  /*1680*/  ISETP.NE.AND P6, PT, R22, 0x90, PT ;  /* 0x000000901600780c */ /* 0x000fda0003fc5270 */
[----:B------:R-:W-:Y:S05]  /*1690*/  @P6 BRA `(.L_x_22) ;  /* 0xfffffff000ac6947 */ /* 0x000fea000383ffff */
.L_x_2:
[----:B------:R-:W-:Y:S05]  /*16a0*/  WARPSYNC.ALL ;  /* 0x0000000000007948 */ /* 0x000fea0003800000 */
[----:B------:R-:W-:Y:S01]  /*16b0*/  ISETP.NE.AND P0, PT, R17, RZ, PT ;  /* 0x000000ff1100720c */ /* 0x000fe20003f05270 */
[----:B------:R-:W1:Y:S01]  /*16c0*/  LDSM.16.MT88 R23, [R23+UR38] ;  /* 0x000000261717783b */ /* 0x000e620008004000 */
[----:B------:R-:W3:Y:S01]  /*16d0*/  S2UR UR4, SR_CgaCtaId ;  /* 0x00000000000479c3 */ /* 0x000ee20000008800 */
[----:B------:R-:W-:Y:S02]  /*16e0*/  UMOV UR37, 0x400 ;  /* 0x0000040000257882 */ /* 0x000fe40000000000 */
[----:B------:R-:W-:-:S04]  /*16f0*/  UIADD3 UR37, UPT, UPT, UR37, 0x100, URZ ;  /* 0x0000010025257890 */ /* 0x000fc8000fffe0ff */
[----:B---3--:R-:W-:-:S06]  /*1700*/  ULEA UR37, UR4, UR37, 0x18 ;  /* 0x0000002504257291 */ /* 0x008fcc000f8ec0ff */
[----:B0-----:R-:W-:-:S05]  /*1710*/  LEA R0, R17, UR37, 0x2 ;  /* 0x0000002511007c11 */ /* 0x001fca000f8e10ff */
[----:B-1----:R0:W-:Y:S01]  /*1720*/  STS [R0], R23 ;  /* 0x0000001700007388 */ /* 0x0021e20000000800 */
[----:B------:R-:W-:Y:S06]  /*1730*/  BAR.SYNC.DEFER_BLOCKING 0x0 ;  /* 0x0000000000007b1d */ /* 0x000fec0000010000 */
[----:B------:R-:W-:Y:S05]  /*1740*/  @P0 EXIT ;  /* 0x000000000000094d */ /* 0x000fea0003800000 */
[----:B0-----:R-:W-:Y:S01]  /*1750*/  MOV R0, 0x0 ;  /* 0x0000000000007802 */ /* 0x001fe20000000f00 */
[----:B------:R-:W2:Y:S01]  /*1760*/  LDCU.64 UR4, c[0x4][0x20] ;  /* 0x01000400ff0477ac */ /* 0x000ea20008000a00 */
[----:B------:R-:W-:Y:S02]  /*1770*/  CS2R R6, SRZ ;  /* 0x0000000000067805 */ /* 0x000fe4000001ff00 */
[----:B------:R0:W1:Y:S01]  /*1780*/  LDC.64 R8, c[0x4][R0] ;  /* 0x0100000000087b82 */ /* 0x0000620000000a00 */
[----:B--2---:R-:W-:Y:S02]  /*1790*/  IMAD.U32 R4, RZ, RZ, UR4 ;  /* 0x00000004ff047e24 */ /* 0x004fe4000f8e00ff */
[----:B0-----:R-:W-:-:S07]  /*17a0*/  IMAD.U32 R5, RZ, RZ, UR5 ;  /* 0x00000005ff057e24 */ /* 0x001fce000f8e00ff */
[----:B------:R-:W-:-:S07]  /*17b0*/  LEPC R20, `(.L_x_23) ;  /* 0x000000001014794e */ /* 0x000fce0000000000 */
[----:B-1----:R-:W-:Y:S05]  /*17c0*/  CALL.ABS.NOINC R8 ;  /* 0x0000000008007343 */ /* 0x002fea0003c00000 */
.L_x_23:
[----:B------:R-:W-:-:S07]  /*17d0*/  HFMA2 R19, -RZ, RZ, 0, 9.5367431640625e-07 ;  /* 0x00000010ff137431 */ /* 0x000fce00000001ff */
.L_x_42:
[----:B------:R0:W1:Y:S01]  /*17e0*/  LDS.U16 R0, [R19+UR37+-0x10] ;  /* 0xfffff02513007984 */ /* 0x0000620008000400 */
[----:B------:R-:W-:Y:S01]  /*17f0*/  MOV R18, 0x0 ;  /* 0x0000000000127802 */ /* 0x000fe20000000f00 */
[----:B------:R-:W2:Y:S01]  /*1800*/  LDCU.64 UR4, c[0x4][0x10] ;  /* 0x01000200ff0477ac */ /* 0x000ea20008000a00 */
[C---:B------:R-:W-:Y:S01]  /*1810*/  VIADD R17, R19.reuse, UR37 ;  /* 0x0000002513117c36 */ /* 0x040fe20008000000 */
[----:B------:R-:W-:Y:S01]  /*1820*/  MOV R7, R16 ;  /* 0x0000001000077202 */ /* 0x000fe20000000f00 */
[----:B------:R3:W4:Y:S01]  /*1830*/  LDC.64 R8, c[0x4][R18] ;  /* 0x0100000012087b82 */ /* 0x0007220000000a00 */
[----:B------:R-:W-:Y:S02]  /*1840*/  IMAD.MOV.U32 R6, RZ, RZ, R2 ;  /* 0x000000ffff067224 */ /* 0x000fe400078e0002 */
[----:B0-----:R-:W-:-:S05]  /*1850*/  VIADD R19, R19, 0x20 ;  /* 0x0000002013137836 */ /* 0x001fca0000000000 */
[----:B------:R-:W-:-:S04]  /*1860*/  ISETP.NE.AND P0, PT, R19, 0x90, PT ;  /* 0x000000901300780c */ /* 0x000fc80003f05270 */
[----:B------:R-:W-:Y:S02]  /*1870*/  P2R R22, PR, RZ, 0x1 ;  /* 0x00000001ff167803 */ /* 0x000fe40000000000 */
[----:B--2---:R-:W-:Y:S01]  /*1880*/  MOV R4, UR4 ;  /* 0x0000000400047c02 */ /* 0x004fe20008000f00 */
[----:B------:R-:W-:Y:S02]  /*1890*/  IMAD.U32 R5, RZ, RZ, UR5 ;  /* 0x00000005ff057e24 */ /* 0x000fe4000f8e00ff */
[----:B-1----:R-:W-:-:S04]  /*18a0*/  HADD2.F32 R0, -RZ, R0.H0_H0 ;  /* 0x20000000ff007230 */ /* 0x002fc80000004100 */
[----:B------:R-:W0:Y:S02]  /*18b0*/  F2F.F64.F32 R10, R0 ;  /* 0x00000000000a7310 */ /* 0x000e240000201800 */
[----:B0---4-:R3:W-:Y:S02]  /*18c0*/  STL.64 [R1], R10 ;  /* 0x0000000a01007387 */ /* 0x0117e40000100a00 */
[----:B------:R-:W-:-:S07]  /*18d0*/  LEPC R20, `(.L_x_24) ;  /* 0x000000001014794e */ /* 0x000fce0000000000 */
[----:B---3--:R-:W-:Y:S05]  /*18e0*/  CALL.ABS.NOINC R8 ;  /* 0x0000000008007343 */ /* 0x008fea0003c00000 */
.L_x_24:
[----:B------:R-:W0:Y:S01]  /*18f0*/  LDS.U16 R0, [R17+-0xe] ;  /* 0xfffff20011007984 */ /* 0x000e220000000400 */
        /* <DEDUP_REMOVED lines=11> */
.L_x_25:
[----:B------:R-:W0:Y:S01]  /*19b0*/  LDS.U16 R0, [R17+-0xc] ;  /* 0xfffff40011007984 */ /* 0x000e220000000400 */
        /* <DEDUP_REMOVED lines=11> */
.L_x_26:
[----:B------:R-:W0:Y:S01]  /*1a70*/  LDS.U16 R0, [R17+-0xa] ;  /* 0xfffff60011007984 */ /* 0x000e220000000400 */
        /* <DEDUP_REMOVED lines=11> */
.L_x_27:
        /* <DEDUP_REMOVED lines=12> */
.L_x_28:
        /* <DEDUP_REMOVED lines=12> */
.L_x_29:
        /* <DEDUP_REMOVED lines=12> */
.L_x_30:
        /* <DEDUP_REMOVED lines=12> */
.L_x_31:
[----:B------:R0:W1:Y:S01]  /*1e30*/  LDC.64 R8, c[0x4][R18] ;  /* 0x0100000012087b82 */ /* 0x0000620000000a00 */
[----:B------:R-:W2:Y:S01]  /*1e40*/  LDCU.64 UR4, c[0x4][0x18] ;  /* 0x01000300ff0477ac */ /* 0x000ea20008000a00 */
[----:B------:R-:W-:Y:S01]  /*1e50*/  CS2R R6, SRZ ;  /* 0x0000000000067805 */ /* 0x000fe2000001ff00 */
[----:B--2---:R-:W-:Y:S01]  /*1e60*/  IMAD.U32 R4, RZ, RZ, UR4 ;  /* 0x00000004ff047e24 */ /* 0x004fe2000f8e00ff */
[----:B0-----:R-:W-:-:S07]  /*1e70*/  MOV R5, UR5 ;  /* 0x0000000500057c02 */ /* 0x001fce0008000f00 */
[----:B------:R-:W-:-:S07]  /*1e80*/  LEPC R20, `(.L_x_32) ;  /* 0x000000001014794e */ /* 0x000fce0000000000 */
[----:B-1----:R-:W-:Y:S05]  /*1e90*/  CALL.ABS.NOINC R8 ;  /* 0x0000000008007343 */ /* 0x002fea0003c00000 */
.L_x_32:
[----:B------:R-:W0:Y:S01]  /*1ea0*/  LDS.U16 R0, [R17] ;  /* 0x0000000011007984 */ /* 0x000e220000000400 */
        /* <DEDUP_REMOVED lines=11> */
.L_x_33:
        /* <DEDUP_REMOVED lines=12> */
.L_x_34:
        /* <DEDUP_REMOVED lines=12> */
.L_x_35:
        /* <DEDUP_REMOVED lines=12> */
.L_x_36:
        /* <DEDUP_REMOVED lines=12> */
.L_x_37:
        /* <DEDUP_REMOVED lines=12> */
.L_x_38:
        /* <DEDUP_REMOVED lines=12> */
.L_x_39:
        /* <DEDUP_REMOVED lines=12> */
.L_x_40:
[----:B------:R0:W1:Y:S01]  /*24a0*/  LDC.64 R8, c[0x4][R18] ;  /* 0x0100000012087b82 */ /* 0x0000620000000a00 */
[----:B------:R-:W2:Y:S01]  /*24b0*/  LDCU.64 UR4, c[0x4][0x18] ;  /* 0x01000300ff0477ac */ /* 0x000ea20008000a00 */
[----:B------:R-:W-:Y:S02]  /*24c0*/  CS2R R6, SRZ ;  /* 0x0000000000067805 */ /* 0x000fe4000001ff00 */
[----:B--2---:R-:W-:Y:S01]  /*24d0*/  MOV R4, UR4 ;  /* 0x0000000400047c02 */ /* 0x004fe20008000f00 */
[----:B0-----:R-:W-:-:S07]  /*24e0*/  IMAD.U32 R5, RZ, RZ, UR5 ;  /* 0x00000005ff057e24 */ /* 0x001fce000f8e00ff */
[----:B------:R-:W-:-:S07]  /*24f0*/  LEPC R20, `(.L_x_41) ;  /* 0x000000001014794e */ /* 0x000fce0000000000 */
[----:B-1----:R-:W-:Y:S05]  /*2500*/  CALL.ABS.NOINC R8 ;  /* 0x0000000008007343 */ /* 0x002fea0003c00000 */
.L_x_41:
[----:B------:R-:W-:-:S13]  /*2510*/  ISETP.NE.AND P6, PT, R22, RZ, PT ;  /* 0x000000ff1600720c */ /* 0x000fda0003fc5270 */
[----:B------:R-:W-:Y:S05]  /*2520*/  @P6 BRA `(.L_x_42) ;  /* 0xfffffff000ac6947 */ /* 0x000fea000383ffff */
[----:B------:R-:W-:Y:S05]  /*2530*/  EXIT ;  /* 0x000000000000794d */ /* 0x000fea0003800000 */
.L_x_43:
[----:B------:R-:W-:-:S00]  /*2540*/  BRA `(.L_x_43) ;  /* 0xfffffffc00fc7947 */ /* 0x000fc0000383ffff */
[----:B------:R-:W-:-:S00]  /*2550*/  NOP ;  /* 0x0000000000007918 */ /* 0x000fc00000000000 */
        /* <DEDUP_REMOVED lines=10> */
.L_x_44:


//--------------------- .nv.global.init           --------------------------
	.section	.nv.global.init,"aw",@progbits
.nv.global.init:
	.type		$str$2,@object
	.size		$str$2,($str$1 - $str$2)
$str$2:
        /*0000*/ 	.byte	0x0a, 0x00
	.type		$str$1,@object
	.size		$str$1,($str$3 - $str$1)
$str$1:
        /*0002*/ 	.byte	0x25, 0x2e, 0x31, 0x66, 0x20, 0x00
	.type		$str$3,@object
	.size		$str$3,($str - $str$3)
$str$3:
        /*0008*/ 	.byte	0x74, 0x72, 0x61, 0x6e, 0x73, 0x70, 0x6f, 0x73, 0x65, 0x3a, 0x0a, 0x00
	.type		$str,@object
	.size		$str,(.L_0 - $str)
$str:
        /*0014*/ 	.byte	0x6e, 0x6f, 0x6e, 0x2d, 0x74, 0x72, 0x61, 0x6e, 0x73, 0x70, 0x6f, 0x73, 0x65, 0x3a, 0x0a, 0x00
.L_0:


//--------------------- .nv.shared._Z3foov        --------------------------
	.section	.nv.shared._Z3foov,"aw",@nobits
	.sectionflags	@""
	.align	2
.nv.shared._Z3foov:
	.zero		1408


//--------------------- .nv.shared.reserved.0     --------------------------
	.section	.nv.shared.reserved.0,"aw",@nobits
	.weak		__nv_reservedSMEM_offset_0_alias
	.size		__nv_reservedSMEM_offset_0_alias, 0, 64
	.other		__nv_reservedSMEM_offset_0_alias,@"STO_CUDA_RESERVED_SHARED STV_DEFAULT"
__nv_reservedSMEM_offset_0_alias:
	.zero		0
	.zero		64


//--------------------- .nv.constant0._Z3foov     --------------------------
	.section	.nv.constant0._Z3foov,"a",@progbits
	.sectionflags	@""
	.align	4
.nv.constant0._Z3foov:
	.zero		896


//--------------------- SYMBOLS --------------------------

	.type		.nv.reservedSmem.offset0,@object
	.size		.nv.reservedSmem.offset0,0x4
	.type		.nv.reservedSmem.cap,@object
	.size		.nv.reservedSmem.cap,0x4
	.type		vprintf,@function
